//
// Generated by NVIDIA NVVM Compiler
//
// Compiler Build ID: CL-36424714
// Cuda compilation tools, release 13.0, V13.0.88
// Based on NVVM 20.0.0
//

.version 9.0
.target sm_100
.address_size 64

	// .globl	_Z6matrixPfS_S_

.visible .entry _Z6matrixPfS_S_(
	.param .u64 .ptr .align 1 _Z6matrixPfS_S__param_0,
	.param .u64 .ptr .align 1 _Z6matrixPfS_S__param_1,
	.param .u64 .ptr .align 1 _Z6matrixPfS_S__param_2
)
{
	.reg .pred 	%p<4>;
	.reg .b32 	%r<13>;
	.reg .b32 	%f<49>;
	.reg .b64 	%rd<13>;

	ld.param.u64 	%rd1, [_Z6matrixPfS_S__param_0];
	ld.param.u64 	%rd2, [_Z6matrixPfS_S__param_1];
	ld.param.u64 	%rd3, [_Z6matrixPfS_S__param_2];
	mov.u32 	%r3, %tid.x;
	mov.u32 	%r4, %ctaid.x;
	mov.u32 	%r5, %ntid.x;
	mad.lo.s32 	%r1, %r4, %r5, %r3;
	mov.u32 	%r6, %tid.y;
	mov.u32 	%r7, %ctaid.y;
	mov.u32 	%r8, %ntid.y;
	mad.lo.s32 	%r9, %r7, %r8, %r6;
	setp.gt.s32 	%p1, %r1, 15;
	setp.gt.u32 	%p2, %r9, 15;
	or.pred  	%p3, %p1, %p2;
	@%p3 bra 	$L__BB0_2;
	cvta.to.global.u64 	%rd4, %rd1;
	cvta.to.global.u64 	%rd5, %rd2;
	cvta.to.global.u64 	%rd6, %rd3;
	shl.b32 	%r10, %r1, 4;
	add.s32 	%r11, %r10, %r9;
	mul.wide.s32 	%rd7, %r11, 4;
	add.s64 	%rd8, %rd6, %rd7;
	mov.b32 	%r12, 0;
	st.global.u32 	[%rd8], %r12;
	mul.wide.s32 	%rd9, %r10, 4;
	add.s64 	%rd10, %rd4, %rd9;
	ld.global.f32 	%f1, [%rd10];
	mul.wide.u32 	%rd11, %r9, 4;
	add.s64 	%rd12, %rd5, %rd11;
	ld.global.f32 	%f2, [%rd12];
	fma.rn.f32 	%f3, %f1, %f2, 0f00000000;
	st.global.f32 	[%rd8], %f3;
	ld.global.f32 	%f4, [%rd10+4];
	ld.global.f32 	%f5, [%rd12+64];
	fma.rn.f32 	%f6, %f4, %f5, %f3;
	st.global.f32 	[%rd8], %f6;
	ld.global.f32 	%f7, [%rd10+8];
	ld.global.f32 	%f8, [%rd12+128];
	fma.rn.f32 	%f9, %f7, %f8, %f6;
	st.global.f32 	[%rd8], %f9;
	ld.global.f32 	%f10, [%rd10+12];
	ld.global.f32 	%f11, [%rd12+192];
	fma.rn.f32 	%f12, %f10, %f11, %f9;
	st.global.f32 	[%rd8], %f12;
	ld.global.f32 	%f13, [%rd10+16];
	ld.global.f32 	%f14, [%rd12+256];
	fma.rn.f32 	%f15, %f13, %f14, %f12;
	st.global.f32 	[%rd8], %f15;
	ld.global.f32 	%f16, [%rd10+20];
	ld.global.f32 	%f17, [%rd12+320];
	fma.rn.f32 	%f18, %f16, %f17, %f15;
	st.global.f32 	[%rd8], %f18;
	ld.global.f32 	%f19, [%rd10+24];
	ld.global.f32 	%f20, [%rd12+384];
	fma.rn.f32 	%f21, %f19, %f20, %f18;
	st.global.f32 	[%rd8], %f21;
	ld.global.f32 	%f22, [%rd10+28];
	ld.global.f32 	%f23, [%rd12+448];
	fma.rn.f32 	%f24, %f22, %f23, %f21;
	st.global.f32 	[%rd8], %f24;
	ld.global.f32 	%f25, [%rd10+32];
	ld.global.f32 	%f26, [%rd12+512];
	fma.rn.f32 	%f27, %f25, %f26, %f24;
	st.global.f32 	[%rd8], %f27;
	ld.global.f32 	%f28, [%rd10+36];
	ld.global.f32 	%f29, [%rd12+576];
	fma.rn.f32 	%f30, %f28, %f29, %f27;
	st.global.f32 	[%rd8], %f30;
	ld.global.f32 	%f31, [%rd10+40];
	ld.global.f32 	%f32, [%rd12+640];
	fma.rn.f32 	%f33, %f31, %f32, %f30;
	st.global.f32 	[%rd8], %f33;
	ld.global.f32 	%f34, [%rd10+44];
	ld.global.f32 	%f35, [%rd12+704];
	fma.rn.f32 	%f36, %f34, %f35, %f33;
	st.global.f32 	[%rd8], %f36;
	ld.global.f32 	%f37, [%rd10+48];
	ld.global.f32 	%f38, [%rd12+768];
	fma.rn.f32 	%f39, %f37, %f38, %f36;
	st.global.f32 	[%rd8], %f39;
	ld.global.f32 	%f40, [%rd10+52];
	ld.global.f32 	%f41, [%rd12+832];
	fma.rn.f32 	%f42, %f40, %f41, %f39;
	st.global.f32 	[%rd8], %f42;
	ld.global.f32 	%f43, [%rd10+56];
	ld.global.f32 	%f44, [%rd12+896];
	fma.rn.f32 	%f45, %f43, %f44, %f42;
	st.global.f32 	[%rd8], %f45;
	ld.global.f32 	%f46, [%rd10+60];
	ld.global.f32 	%f47, [%rd12+960];
	fma.rn.f32 	%f48, %f46, %f47, %f45;
	st.global.f32 	[%rd8], %f48;
$L__BB0_2:
	ret;

}


// ===== COMPILED SASS (sm_100) =====

	.target	sm_100

	.elftype	@"ET_EXEC"


//--------------------- .note.nv.tkinfo           --------------------------
	.section	.note.nv.tkinfo,"",@"SHT_NOTE"
	.sectionflags	@"SHF_NOTE_NV_TKINFO"
	.tkinfo
        /*0018*/ 	.word	0x00000002
        /*0030*/ 	.string	""
        /*0030*/ 	.string	"ptxas"
        /*0030*/ 	.string	"Cuda compilation tools, release 13.0, V13.0.88"
        /*0030*/ 	.string	"Build cuda_13.0.r13.0/compiler.36424714_0"
        /*0030*/ 	.string	"-arch sm_100 -m 64 "



//--------------------- .note.nv.cuinfo           --------------------------
	.section	.note.nv.cuinfo,"",@"SHT_NOTE"
	.sectionflags	@"SHF_NOTE_NV_CUINFO"
        /*0018*/ 	.short	0x0002
        /*001a*/ 	.short	0x0064
        /*001c*/ 	.short	0x0082
	.zero		2


//--------------------- .nv.info                  --------------------------
	.section	.nv.info,"",@"SHT_CUDA_INFO"
	.align	4


	//----- nvinfo : EIATTR_REGCOUNT
	.align		4
        /*0000*/ 	.byte	0x04, 0x2f
        /*0002*/ 	.short	(.L_1 - .L_0)
	.align		4
.L_0:
        /*0004*/ 	.word	index@(_Z6matrixPfS_S_)
        /*0008*/ 	.word	0x00000010


	//----- nvinfo : EIATTR_FRAME_SIZE
	.align		4
.L_1:
        /*000c*/ 	.byte	0x04, 0x11
        /*000e*/ 	.short	(.L_3 - .L_2)
	.align		4
.L_2:
        /*0010*/ 	.word	index@(_Z6matrixPfS_S_)
        /*0014*/ 	.word	0x00000000


	//----- nvinfo : EIATTR_MIN_STACK_SIZE
	.align		4
.L_3:
        /*0018*/ 	.byte	0x04, 0x12
        /*001a*/ 	.short	(.L_5 - .L_4)
	.align		4
.L_4:
        /*001c*/ 	.word	index@(_Z6matrixPfS_S_)
        /*0020*/ 	.word	0x00000000
.L_5:


//--------------------- .nv.compat                --------------------------
	.section	.nv.compat,"",@"SHT_CUDA_COMPAT_INFO"
	.align	4
        /*0000*/ 	.byte	0x02, 0x09, 0x00, 0x00, 0x02, 0x02, 0x01, 0x00, 0x02, 0x05, 0x05, 0x00, 0x03, 0x07, 0x01, 0x01
        /*0010*/ 	.byte	0x02, 0x03, 0x00, 0x00, 0x02, 0x06, 0x01, 0x00, 0x04, 0x0b, 0x08, 0x00, 0x09, 0x00, 0x00, 0x00
        /*0020*/ 	.byte	0x00, 0x00, 0x00, 0x00


//--------------------- .nv.info._Z6matrixPfS_S_  --------------------------
	.section	.nv.info._Z6matrixPfS_S_,"",@"SHT_CUDA_INFO"
	.sectionflags	@""
	.align	4


	//----- nvinfo : EIATTR_CUDA_API_VERSION
	.align		4
        /*0000*/ 	.byte	0x04, 0x37
        /*0002*/ 	.short	(.L_7 - .L_6)
.L_6:
        /*0004*/ 	.word	0x00000082


	//----- nvinfo : EIATTR_KPARAM_INFO
	.align		4
.L_7:
        /*0008*/ 	.byte	0x04, 0x17
        /*000a*/ 	.short	(.L_9 - .L_8)
.L_8:
        /*000c*/ 	.word	0x00000000
        /*0010*/ 	.short	0x0002
        /*0012*/ 	.short	0x0010
        /*0014*/ 	.byte	0x00, 0xf5, 0x21, 0x00


	//----- nvinfo : EIATTR_KPARAM_INFO
	.align		4
.L_9:
        /*0018*/ 	.byte	0x04, 0x17
        /*001a*/ 	.short	(.L_11 - .L_10)
.L_10:
        /*001c*/ 	.word	0x00000000
        /*0020*/ 	.short	0x0001
        /*0022*/ 	.short	0x0008
        /*0024*/ 	.byte	0x00, 0xf5, 0x21, 0x00


	//----- nvinfo : EIATTR_KPARAM_INFO
	.align		4
.L_11:
        /*0028*/ 	.byte	0x04, 0x17
        /*002a*/ 	.short	(.L_13 - .L_12)
.L_12:
        /*002c*/ 	.word	0x00000000
        /*0030*/ 	.short	0x0000
        /*0032*/ 	.short	0x0000
        /*0034*/ 	.byte	0x00, 0xf5, 0x21, 0x00


	//----- nvinfo : EIATTR_SPARSE_MMA_MASK
	.align		4
.L_13:
        /*0038*/ 	.byte	0x03, 0x50
        /*003a*/ 	.short	0x0000


	//----- nvinfo : EIATTR_MAXREG_COUNT
	.align		4
        /*003c*/ 	.byte	0x03, 0x1b
        /*003e*/ 	.short	0x00ff


	//----- nvinfo : EIATTR_MERCURY_ISA_VERSION
	.align		4
        /*0040*/ 	.byte	0x03, 0x5f
        /*0042*/ 	.short	0x0101


	//----- nvinfo : EIATTR_VRC_CTA_INIT_COUNT
	.align		4
        /*0044*/ 	.byte	0x02, 0x4a
	.zero		1
	.zero		1


	//----- nvinfo : EIATTR_EXIT_INSTR_OFFSETS
	.align		4
        /*0048*/ 	.byte	0x04, 0x1c
        /*004a*/ 	.short	(.L_15 - .L_14)


	//   ....[0]....
.L_14:
        /*004c*/ 	.word	0x000000b0


	//   ....[1]....
        /*0050*/ 	.word	0x00000560


	//----- nvinfo : EIATTR_CBANK_PARAM_SIZE
	.align		4
.L_15:
        /*0054*/ 	.byte	0x03, 0x19
        /*0056*/ 	.short	0x0018


	//----- nvinfo : EIATTR_PARAM_CBANK
	.align		4
        /*0058*/ 	.byte	0x04, 0x0a
        /*005a*/ 	.short	(.L_17 - .L_16)
	.align		4
.L_16:
        /*005c*/ 	.word	index@(.nv.constant0._Z6matrixPfS_S_)
        /*0060*/ 	.short	0x0380
        /*0062*/ 	.short	0x0018


	//----- nvinfo : EIATTR_SW_WAR
	.align		4
.L_17:
        /*0064*/ 	.byte	0x04, 0x36
        /*0066*/ 	.short	(.L_19 - .L_18)
.L_18:
        /*0068*/ 	.word	0x00000008
.L_19:


//--------------------- .nv.callgraph             --------------------------
	.section	.nv.callgraph,"",@"SHT_CUDA_CALLGRAPH"
	.align	4
	.sectionentsize	8
	.align		4
        /*0000*/ 	.word	0x00000000
	.align		4
        /*0004*/ 	.word	0xffffffff
	.align		4
        /*0008*/ 	.word	0x00000000
	.align		4
        /*000c*/ 	.word	0xfffffffe
	.align		4
        /*0010*/ 	.word	0x00000000
	.align		4
        /*0014*/ 	.word	0xfffffffd
	.align		4
        /*0018*/ 	.word	0x00000000
	.align		4
        /*001c*/ 	.word	0xfffffffc


//--------------------- .text._Z6matrixPfS_S_     --------------------------
	.section	.text._Z6matrixPfS_S_,"ax",@progbits
	.align	128
        .global         _Z6matrixPfS_S_
        .type           _Z6matrixPfS_S_,@function
        .size           _Z6matrixPfS_S_,(.L_x_1 - _Z6matrixPfS_S_)
        .other          _Z6matrixPfS_S_,@"STO_CUDA_ENTRY STV_DEFAULT"
_Z6matrixPfS_S_:
.text._Z6matrixPfS_S_:
[----:B------:R-:W-:Y:S01]  /*0000*/  LDC R1, c[0x0][0x37c] ;  /* 0x0000df00ff017b82 */ /* 0x000fe20000000800 */
[----:B------:R-:W0:Y:S07]  /*0010*/  S2R R9, SR_TID.Y ;  /* 0x0000000000097919 */ /* 0x000e2e0000002200 */
[----:B------:R-:W1:Y:S01]  /*0020*/  LDC R3, c[0x0][0x360] ;  /* 0x0000d800ff037b82 */ /* 0x000e620000000800 */
[----:B------:R-:W1:Y:S07]  /*0030*/  S2R R0, SR_TID.X ;  /* 0x0000000000007919 */ /* 0x000e6e0000002100 */
[----:B------:R-:W0:Y:S08]  /*0040*/  S2UR UR5, SR_CTAID.Y ;  /* 0x00000000000579c3 */ /* 0x000e300000002600 */
[----:B------:R-:W0:Y:S08]  /*0050*/  LDC R2, c[0x0][0x364] ;  /* 0x0000d900ff027b82 */ /* 0x000e300000000800 */
[----:B------:R-:W1:Y:S01]  /*0060*/  S2UR UR4, SR_CTAID.X ;  /* 0x00000000000479c3 */ /* 0x000e620000002500 */
[----:B0-----:R-:W-:-:S05]  /*0070*/  IMAD R9, R2, UR5, R9 ;  /* 0x0000000502097c24 */ /* 0x001fca000f8e0209 */
[----:B------:R-:W-:Y:S01]  /*0080*/  ISETP.GT.U32.AND P0, PT, R9, 0xf, PT ;  /* 0x0000000f0900780c */ /* 0x000fe20003f04070 */
[----:B-1----:R-:W-:-:S05]  /*0090*/  IMAD R0, R3, UR4, R0 ;  /* 0x0000000403007c24 */ /* 0x002fca000f8e0200 */
[----:B------:R-:W-:-:S13]  /*00a0*/  ISETP.GT.OR P0, PT, R0, 0xf, P0 ;  /* 0x0000000f0000780c */ /* 0x000fda0000704670 */
[----:B------:R-:W-:Y:S05]  /*00b0*/  @P0 EXIT ;  /* 0x000000000000094d */ /* 0x000fea0003800000 */
[----:B------:R-:W0:Y:S01]  /*00c0*/  LDC.64 R2, c[0x0][0x390] ;  /* 0x0000e400ff027b82 */ /* 0x000e220000000a00 */
[----:B------:R-:W1:Y:S01]  /*00d0*/  LDCU.64 UR4, c[0x0][0x358] ;  /* 0x00006b00ff0477ac */ /* 0x000e620008000a00 */
[----:B------:R-:W-:-:S04]  /*00e0*/  SHF.L.U32 R0, R0, 0x4, RZ ;  /* 0x0000000400007819 */ /* 0x000fc800000006ff */
[----:B------:R-:W-:Y:S02]  /*00f0*/  IADD3 R11, PT, PT, R9, R0, RZ ;  /* 0x00000000090b7210 */ /* 0x000fe40007ffe0ff */
[----:B------:R-:W2:Y:S08]  /*0100*/  LDC.64 R4, c[0x0][0x380] ;  /* 0x0000e000ff047b82 */ /* 0x000eb00000000a00 */
[----:B------:R-:W3:Y:S01]  /*0110*/  LDC.64 R6, c[0x0][0x388] ;  /* 0x0000e200ff067b82 */ /* 0x000ee20000000a00 */
[----:B0-----:R-:W-:-:S05]  /*0120*/  IMAD.WIDE R2, R11, 0x4, R2 ;  /* 0x000000040b027825 */ /* 0x001fca00078e0202 */
[----:B-1----:R-:W-:Y:S01]  /*0130*/  STG.E desc[UR4][R2.64], RZ ;  /* 0x000000ff02007986 */ /* 0x002fe2000c101904 */
[----:B--2---:R-:W-:-:S05]  /*0140*/  IMAD.WIDE R4, R0, 0x4, R4 ;  /* 0x0000000400047825 */ /* 0x004fca00078e0204 */
[----:B------:R-:W2:Y:S01]  /*0150*/  LDG.E R0, desc[UR4][R4.64] ;  /* 0x0000000404007981 */ /* 0x000ea2000c1e1900 */
[----:B---3--:R-:W-:-:S05]  /*0160*/  IMAD.WIDE.U32 R6, R9, 0x4, R6 ;  /* 0x0000000409067825 */ /* 0x008fca00078e0006 */
[----:B------:R-:W2:Y:S02]  /*0170*/  LDG.E R9, desc[UR4][R6.64] ;  /* 0x0000000406097981 */ /* 0x000ea4000c1e1900 */
[----:B--2---:R-:W-:-:S05]  /*0180*/  FFMA R9, R0, R9, RZ ;  /* 0x0000000900097223 */ /* 0x004fca00000000ff */
[----:B------:R0:W-:Y:S04]  /*0190*/  STG.E desc[UR4][R2.64], R9 ;  /* 0x0000000902007986 */ /* 0x0001e8000c101904 */
[----:B------:R-:W2:Y:S04]  /*01a0*/  LDG.E R0, desc[UR4][R4.64+0x4] ;  /* 0x0000040404007981 */ /* 0x000ea8000c1e1900 */
[----:B------:R-:W2:Y:S02]  /*01b0*/  LDG.E R8, desc[UR4][R6.64+0x40] ;  /* 0x0000400406087981 */ /* 0x000ea4000c1e1900 */
[----:B--2---:R-:W-:-:S05]  /*01c0*/  FFMA R11, R0, R8, R9 ;  /* 0x00000008000b7223 */ /* 0x004fca0000000009 */
[----:B------:R1:W-:Y:S04]  /*01d0*/  STG.E desc[UR4][R2.64], R11 ;  /* 0x0000000b02007986 */ /* 0x0003e8000c101904 */
[----:B------:R-:W2:Y:S04]  /*01e0*/  LDG.E R0, desc[UR4][R4.64+0x8] ;  /* 0x0000080404007981 */ /* 0x000ea8000c1e1900 */
[----:B------:R-:W2:Y:S02]  /*01f0*/  LDG.E R8, desc[UR4][R6.64+0x80] ;  /* 0x0000800406087981 */ /* 0x000ea4000c1e1900 */
[----:B--2---:R-:W-:-:S05]  /*0200*/  FFMA R13, R0, R8, R11 ;  /* 0x00000008000d7223 */ /* 0x004fca000000000b */
[----:B------:R2:W-:Y:S04]  /*0210*/  STG.E desc[UR4][R2.64], R13 ;  /* 0x0000000d02007986 */ /* 0x0005e8000c101904 */
[----:B------:R-:W0:Y:S04]  /*0220*/  LDG.E R0, desc[UR4][R4.64+0xc] ;  /* 0x00000c0404007981 */ /* 0x000e28000c1e1900 */
[----:B------:R-:W0:Y:S02]  /*0230*/  LDG.E R8, desc[UR4][R6.64+0xc0] ;  /* 0x0000c00406087981 */ /* 0x000e24000c1e1900 */
[----:B0-----:R-:W-:-:S05]  /*0240*/  FFMA R9, R0, R8, R13 ;  /* 0x0000000800097223 */ /* 0x001fca000000000d */
[----:B------:R0:W-:Y:S04]  /*0250*/  STG.E desc[UR4][R2.64], R9 ;  /* 0x0000000902007986 */ /* 0x0001e8000c101904 */
[----:B------:R-:W1:Y:S04]  /*0260*/  LDG.E R0, desc[UR4][R4.64+0x10] ;  /* 0x0000100404007981 */ /* 0x000e68000c1e1900 */
[----:B------:R-:W1:Y:S02]  /*0270*/  LDG.E R8, desc[UR4][R6.64+0x100] ;  /* 0x0001000406087981 */ /* 0x000e64000c1e1900 */
[----:B-1----:R-:W-:-:S05]  /*0280*/  FFMA R11, R0, R8, R9 ;  /* 0x00000008000b7223 */ /* 0x002fca0000000009 */
        /* <DEDUP_REMOVED lines=36> */
[----:B------:R-:W-:Y:S04]  /*04d0*/  STG.E desc[UR4][R2.64], R11 ;  /* 0x0000000b02007986 */ /* 0x000fe8000c101904 */
[----:B------:R-:W2:Y:S04]  /*04e0*/  LDG.E R0, desc[UR4][R4.64+0x38] ;  /* 0x0000380404007981 */ /* 0x000ea8000c1e1900 */
[----:B------:R-:W2:Y:S02]  /*04f0*/  LDG.E R8, desc[UR4][R6.64+0x380] ;  /* 0x0003800406087981 */ /* 0x000ea4000c1e1900 */
[----:B--2---:R-:W-:-:S05]  /*0500*/  FFMA R13, R0, R8, R11 ;  /* 0x00000008000d7223 */ /* 0x004fca000000000b */
[----:B------:R-:W-:Y:S04]  /*0510*/  STG.E desc[UR4][R2.64], R13 ;  /* 0x0000000d02007986 */ /* 0x000fe8000c101904 */
[----:B------:R-:W0:Y:S04]  /*0520*/  LDG.E R0, desc[UR4][R4.64+0x3c] ;  /* 0x00003c0404007981 */ /* 0x000e28000c1e1900 */
[----:B------:R-:W0:Y:S02]  /*0530*/  LDG.E R8, desc[UR4][R6.64+0x3c0] ;  /* 0x0003c00406087981 */ /* 0x000e24000c1e1900 */
[----:B0-----:R-:W-:-:S05]  /*0540*/  FFMA R9, R0, R8, R13 ;  /* 0x0000000800097223 */ /* 0x001fca000000000d */
[----:B------:R-:W-:Y:S01]  /*0550*/  STG.E desc[UR4][R2.64], R9 ;  /* 0x0000000902007986 */ /* 0x000fe2000c101904 */
[----:B------:R-:W-:Y:S05]  /*0560*/  EXIT ;  /* 0x000000000000794d */ /* 0x000fea0003800000 */
.L_x_0:
[----:B------:R-:W-:-:S00]  /*0570*/  BRA `(.L_x_0) ;  /* 0xfffffffc00fc7947 */ /* 0x000fc0000383ffff */
[----:B------:R-:W-:-:S00]  /*0580*/  NOP ;  /* 0x0000000000007918 */ /* 0x000fc00000000000 */
[----:B------:R-:W-:-:S00]  /*0590*/  NOP ;  /* 0x0000000000007918 */ /* 0x000fc00000000000 */
[----:B------:R-:W-:-:S00]  /*05a0*/  NOP ;  /* 0x0000000000007918 */ /* 0x000fc00000000000 */
[----:B------:R-:W-:-:S00]  /*05b0*/  NOP ;  /* 0x0000000000007918 */ /* 0x000fc00000000000 */
[----:B------:R-:W-:-:S00]  /*05c0*/  NOP ;  /* 0x0000000000007918 */ /* 0x000fc00000000000 */
[----:B------:R-:W-:-:S00]  /*05d0*/  NOP ;  /* 0x0000000000007918 */ /* 0x000fc00000000000 */
[----:B------:R-:W-:-:S00]  /*05e0*/  NOP ;  /* 0x0000000000007918 */ /* 0x000fc00000000000 */
[----:B------:R-:W-:-:S00]  /*05f0*/  NOP ;  /* 0x0000000000007918 */ /* 0x000fc00000000000 */
.L_x_1:


//--------------------- .nv.shared.reserved.0     --------------------------
	.section	.nv.shared.reserved.0,"aw",@nobits
	.weak		__nv_reservedSMEM_offset_0_alias
	.size		__nv_reservedSMEM_offset_0_alias, 0, 64
	.other		__nv_reservedSMEM_offset_0_alias,@"STO_CUDA_RESERVED_SHARED STV_DEFAULT"
__nv_reservedSMEM_offset_0_alias:
	.zero		0
	.zero		64


//--------------------- .nv.constant0._Z6matrixPfS_S_ --------------------------
	.section	.nv.constant0._Z6matrixPfS_S_,"a",@progbits
	.sectionflags	@""
	.align	4
.nv.constant0._Z6matrixPfS_S_:
	.zero		920


//--------------------- SYMBOLS --------------------------

	.type		.nv.reservedSmem.offset0,@object
	.size		.nv.reservedSmem.offset0,0x4
